	.headerflags	@"EF_CUDA_TEXMODE_UNIFIED EF_CUDA_64BIT_ADDRESS EF_CUDA_ACCELERATORS EF_CUDA_SM90 EF_CUDA_VIRTUAL_SM(EF_CUDA_SM90)"
	.elftype	@"ET_EXEC"


//--------------------- .nv.info                  --------------------------
	.section	.nv.info,"",@"SHT_CUDA_INFO"
	.align	4


	//----- nvinfo : EIATTR_REGCOUNT
	.align		4
        /*0000*/ 	.byte	0x04, 0x2f
        /*0002*/ 	.short	(.L_1 - .L_0)
	.align		4
.L_0:
        /*0004*/ 	.word	index@(triton_poi_fused_max_pool2d_with_indices_12)
        /*0008*/ 	.word	0x00000016


	//----- nvinfo : EIATTR_MIN_STACK_SIZE
	.align		4
.L_1:
        /*000c*/ 	.byte	0x04, 0x12
        /*000e*/ 	.short	(.L_3 - .L_2)
	.align		4
.L_2:
        /*0010*/ 	.word	index@(triton_poi_fused_max_pool2d_with_indices_12)
        /*0014*/ 	.word	0x00000000


	//----- nvinfo : EIATTR_FRAME_SIZE
	.align		4
.L_3:
        /*0018*/ 	.byte	0x04, 0x11
        /*001a*/ 	.short	(.L_5 - .L_4)
	.align		4
.L_4:
        /*001c*/ 	.word	index@(triton_poi_fused_max_pool2d_with_indices_12)
        /*0020*/ 	.word	0x00000000


	//----- nvinfo : EIATTR_MIN_STACK_SIZE
	.align		4
.L_5:
        /*0024*/ 	.byte	0x04, 0x12
        /*0026*/ 	.short	(.L_7 - .L_6)
	.align		4
.L_6:
        /*0028*/ 	.word	index@(triton_poi_fused_max_pool2d_with_indices_12)
        /*002c*/ 	.word	0x00000000
.L_7:


//--------------------- .nv.info.triton_poi_fused_max_pool2d_with_indices_12 --------------------------
	.section	.nv.info.triton_poi_fused_max_pool2d_with_indices_12,"",@"SHT_CUDA_INFO"
	.sectionflags	@""
	.align	4


	//----- nvinfo : EIATTR_CUDA_API_VERSION
	.align		4
        /*0000*/ 	.byte	0x04, 0x37
        /*0002*/ 	.short	(.L_9 - .L_8)
.L_8:
        /*0004*/ 	.word	0x0000007c


	//----- nvinfo : EIATTR_KPARAM_INFO
	.align		4
.L_9:
        /*0008*/ 	.byte	0x04, 0x17
        /*000a*/ 	.short	(.L_11 - .L_10)
.L_10:
        /*000c*/ 	.word	0x00000000
        /*0010*/ 	.short	0x0003
        /*0012*/ 	.short	0x0018
        /*0014*/ 	.byte	0x00, 0xf0, 0x11, 0x00


	//----- nvinfo : EIATTR_KPARAM_INFO
	.align		4
.L_11:
        /*0018*/ 	.byte	0x04, 0x17
        /*001a*/ 	.short	(.L_13 - .L_12)
.L_12:
        /*001c*/ 	.word	0x00000000
        /*0020*/ 	.short	0x0002
        /*0022*/ 	.short	0x0010
        /*0024*/ 	.byte	0x00, 0xf4, 0x21, 0x00


	//----- nvinfo : EIATTR_KPARAM_INFO
	.align		4
.L_13:
        /*0028*/ 	.byte	0x04, 0x17
        /*002a*/ 	.short	(.L_15 - .L_14)
.L_14:
        /*002c*/ 	.word	0x00000000
        /*0030*/ 	.short	0x0001
        /*0032*/ 	.short	0x0008
        /*0034*/ 	.byte	0x00, 0xf4, 0x21, 0x00


	//----- nvinfo : EIATTR_KPARAM_INFO
	.align		4
.L_15:
        /*0038*/ 	.byte	0x04, 0x17
        /*003a*/ 	.short	(.L_17 - .L_16)
.L_16:
        /*003c*/ 	.word	0x00000000
        /*0040*/ 	.short	0x0000
        /*0042*/ 	.short	0x0000
        /*0044*/ 	.byte	0x00, 0xf4, 0x21, 0x00


	//----- nvinfo : EIATTR_SPARSE_MMA_MASK
	.align		4
.L_17:
        /*0048*/ 	.byte	0x03, 0x50
        /*004a*/ 	.short	0x0000


	//----- nvinfo : EIATTR_MAXREG_COUNT
	.align		4
        /*004c*/ 	.byte	0x03, 0x1b
        /*004e*/ 	.short	0x00ff


	//----- nvinfo : EIATTR_EXIT_INSTR_OFFSETS
	.align		4
        /*0050*/ 	.byte	0x04, 0x1c
        /*0052*/ 	.short	(.L_19 - .L_18)


	//   ....[0]....
.L_18:
        /*0054*/ 	.word	0x000005b0


	//----- nvinfo : EIATTR_REQNTID
	.align		4
.L_19:
        /*0058*/ 	.byte	0x04, 0x10
        /*005a*/ 	.short	(.L_21 - .L_20)
.L_20:
        /*005c*/ 	.word	0x00000080
        /*0060*/ 	.word	0x00000001
        /*0064*/ 	.word	0x00000001


	//----- nvinfo : EIATTR_CBANK_PARAM_SIZE
	.align		4
.L_21:
        /*0068*/ 	.byte	0x03, 0x19
        /*006a*/ 	.short	0x001c


	//----- nvinfo : EIATTR_PARAM_CBANK
	.align		4
        /*006c*/ 	.byte	0x04, 0x0a
        /*006e*/ 	.short	(.L_23 - .L_22)
	.align		4
.L_22:
        /*0070*/ 	.word	index@(.nv.constant0.triton_poi_fused_max_pool2d_with_indices_12)
        /*0074*/ 	.short	0x0210
        /*0076*/ 	.short	0x001c


	//----- nvinfo : EIATTR_SW_WAR
	.align		4
.L_23:
        /*0078*/ 	.byte	0x04, 0x36
        /*007a*/ 	.short	(.L_25 - .L_24)
.L_24:
        /*007c*/ 	.word	0x00000008
.L_25:


//--------------------- .nv.callgraph             --------------------------
	.section	.nv.callgraph,"",@"SHT_CUDA_CALLGRAPH"
	.align	4
	.sectionentsize	8
	.align		4
        /*0000*/ 	.word	0x00000000
	.align		4
        /*0004*/ 	.word	0xffffffff
	.align		4
        /*0008*/ 	.word	0x00000000
	.align		4
        /*000c*/ 	.word	0xfffffffe
	.align		4
        /*0010*/ 	.word	0x00000000
	.align		4
        /*0014*/ 	.word	0xfffffffd
	.align		4
        /*0018*/ 	.word	0x00000000
	.align		4
        /*001c*/ 	.word	0xfffffffc


//--------------------- .text.triton_poi_fused_max_pool2d_with_indices_12 --------------------------
	.section	.text.triton_poi_fused_max_pool2d_with_indices_12,"ax",@progbits
	.align	128
        .global         triton_poi_fused_max_pool2d_with_indices_12
        .type           triton_poi_fused_max_pool2d_with_indices_12,@function
        .size           triton_poi_fused_max_pool2d_with_indices_12,(.L_x_1 - triton_poi_fused_max_pool2d_with_indices_12)
        .other          triton_poi_fused_max_pool2d_with_indices_12,@"STO_CUDA_ENTRY STV_DEFAULT"
triton_poi_fused_max_pool2d_with_indices_12:
.text.triton_poi_fused_max_pool2d_with_indices_12:
[----:B------:R-:W-:Y:S01]  /*0000*/  LDC R1, c[0x0][0x28] ;  /* 0x00000a00ff017b82 */ /* 0x000fe20000000800 */
[----:B------:R-:W1:Y:S01]  /*0010*/  S2R R0, SR_TID.X ;  /* 0x0000000000007919 */ /* 0x000e620000002100 */
[----:B------:R-:W-:Y:S01]  /*0020*/  ULDC.64 UR4, c[0x0][0x208] ;  /* 0x0000820000047ab9 */ /* 0x000fe20000000a00 */
[----:B------:R-:W-:Y:S01]  /*0030*/  ULDC.64 UR6, c[0x0][0x220] ;  /* 0x0000880000067ab9 */ /* 0x000fe20000000a00 */
[----:B------:R-:W2:Y:S01]  /*0040*/  S2R R3, SR_CTAID.X ;  /* 0x0000000000037919 */ /* 0x000ea20000002500 */
[----:B-1----:R-:W-:Y:S01]  /*0050*/  IMAD.SHL.U32 R0, R0, 0x4, RZ ;  /* 0x0000000400007824 */ /* 0x002fe200078e00ff */
[----:B--2---:R-:W-:-:S04]  /*0060*/  SHF.R.S32.HI R5, RZ, 0x16, R3 ;  /* 0x00000016ff057819 */ /* 0x004fc80000011403 */
[----:B------:R-:W-:Y:S02]  /*0070*/  LOP3.LUT R0, R0, 0x1fc, RZ, 0xc0, !PT ;  /* 0x000001fc00007812 */ /* 0x000fe400078ec0ff */
[----:B------:R-:W-:-:S03]  /*0080*/  SGXT R5, R5, 0x1 ;  /* 0x000000010505781a */ /* 0x000fc60000000200 */
[----:B------:R-:W-:-:S05]  /*0090*/  IMAD R0, R3, 0x200, R0 ;  /* 0x0000020003007824 */ /* 0x000fca00078e0200 */
[----:B------:R-:W-:Y:S02]  /*00a0*/  SHF.R.S32.HI R3, RZ, 0x1f, R0 ;  /* 0x0000001fff037819 */ /* 0x000fe40000011400 */
[-C--:B------:R-:W-:Y:S02]  /*00b0*/  LEA.HI R6, R5, R0.reuse, RZ, 0xb ;  /* 0x0000000005067211 */ /* 0x080fe400078f58ff */
[----:B------:R-:W-:Y:S02]  /*00c0*/  LEA.HI R4, R3, R0, RZ, 0x8 ;  /* 0x0000000003047211 */ /* 0x000fe400078f40ff */
[----:B------:R-:W1:Y:S01]  /*00d0*/  LDC.64 R2, c[0x0][0x210] ;  /* 0x00008400ff027b82 */ /* 0x000e620000000a00 */
[----:B------:R-:W-:Y:S01]  /*00e0*/  IMAD.SHL.U32 R7, R6, 0x4, RZ ;  /* 0x0000000406077824 */ /* 0x000fe200078e00ff */
[----:B------:R-:W-:-:S04]  /*00f0*/  SHF.R.S32.HI R5, RZ, 0x8, R4 ;  /* 0x00000008ff057819 */ /* 0x000fc80000011404 */
[----:B------:R-:W-:Y:S02]  /*0100*/  LEA.HI R6, R5, R5, RZ, 0x3 ;  /* 0x0000000505067211 */ /* 0x000fe400078f18ff */
[----:B------:R-:W-:Y:S02]  /*0110*/  LOP3.LUT R8, R7, 0xffffe000, RZ, 0xc0, !PT ;  /* 0xffffe00007087812 */ /* 0x000fe400078ec0ff */
[----:B------:R-:W-:Y:S02]  /*0120*/  LOP3.LUT R7, R4, 0xffffff00, RZ, 0xc0, !PT ;  /* 0xffffff0004077812 */ /* 0x000fe400078ec0ff */
[----:B------:R-:W-:Y:S02]  /*0130*/  LOP3.LUT R6, R6, 0x7ffff8, RZ, 0xc0, !PT ;  /* 0x007ffff806067812 */ /* 0x000fe400078ec0ff */
[----:B------:R-:W-:-:S03]  /*0140*/  IADD3 R7, R8, R0, -R7 ;  /* 0x0000000008077210 */ /* 0x000fc60007ffe807 */
[----:B------:R-:W-:-:S04]  /*0150*/  IMAD.IADD R6, R5, 0x1, -R6 ;  /* 0x0000000105067824 */ /* 0x000fc800078e0a06 */
[----:B------:R-:W-:-:S04]  /*0160*/  IMAD R7, R6, 0x200, R7 ;  /* 0x0000020006077824 */ /* 0x000fc800078e0207 */
[C---:B------:R-:W-:Y:S02]  /*0170*/  VIADD R13, R7.reuse, 0x100 ;  /* 0x00000100070d7836 */ /* 0x040fe40000000000 */
[----:B-1----:R-:W-:-:S04]  /*0180*/  IMAD.WIDE R8, R7, 0x4, R2 ;  /* 0x0000000407087825 */ /* 0x002fc800078e0202 */
[--C-:B------:R-:W-:Y:S02]  /*0190*/  IMAD.WIDE R12, R13, 0x4, R2.reuse ;  /* 0x000000040d0c7825 */ /* 0x100fe400078e0202 */
[----:B------:R-:W2:Y:S02]  /*01a0*/  LDG.E.128 R8, desc[UR4][R8.64] ;  /* 0x0000000408087981 */ /* 0x000ea4000c1e1d00 */
[C---:B------:R-:W-:Y:S02]  /*01b0*/  VIADD R5, R7.reuse, 0x1000 ;  /* 0x0000100007057836 */ /* 0x040fe40000000000 */
[----:B------:R-:W2:Y:S01]  /*01c0*/  LDG.E.128 R12, desc[UR4][R12.64] ;  /* 0x000000040c0c7981 */ /* 0x000ea2000c1e1d00 */
[----:B------:R-:W-:Y:S02]  /*01d0*/  VIADD R17, R7, 0x1100 ;  /* 0x0000110007117836 */ /* 0x000fe40000000000 */
[----:B------:R-:W-:-:S06]  /*01e0*/  IMAD.WIDE R4, R5, 0x4, R2 ;  /* 0x0000000405047825 */ /* 0x000fcc00078e0202 */
[----:B------:R-:W3:Y:S01]  /*01f0*/  LDG.E.128 R4, desc[UR4][R4.64] ;  /* 0x0000000404047981 */ /* 0x000ee2000c1e1d00 */
[----:B------:R-:W-:-:S05]  /*0200*/  IMAD.WIDE R2, R17, 0x4, R2 ;  /* 0x0000000411027825 */ /* 0x000fca00078e0202 */
[----:B------:R1:W4:Y:S02]  /*0210*/  LDG.E.128 R16, desc[UR4][R2.64] ;  /* 0x0000000402107981 */ /* 0x000324000c1e1d00 */
[----:B-1----:R-:W1:Y:S02]  /*0220*/  LDC.64 R2, c[0x0][0x218] ;  /* 0x00008600ff027b82 */ /* 0x002e640000000a00 */
[----:B-1----:R-:W-:Y:S01]  /*0230*/  IMAD.WIDE R2, R0, 0x4, R2 ;  /* 0x0000000400027825 */ /* 0x002fe200078e0202 */
[----:B--2---:R-:W-:Y:S02]  /*0240*/  FSETP.GT.AND P0, PT, R15, R11, PT ;  /* 0x0000000b0f00720b */ /* 0x004fe40003f04000 */
[----:B------:R-:W-:Y:S02]  /*0250*/  FSETP.GT.AND P2, PT, R13, R9, PT ;  /* 0x000000090d00720b */ /* 0x000fe40003f44000 */
[----:B------:R-:W-:Y:S02]  /*0260*/  FSETP.GT.AND P4, PT, R14, R10, PT ;  /* 0x0000000a0e00720b */ /* 0x000fe40003f84000 */
[----:B------:R-:W-:-:S02]  /*0270*/  FSETP.NAN.AND P6, PT, R15, R15, PT ;  /* 0x0000000f0f00720b */ /* 0x000fc40003fc8000 */
[----:B------:R-:W-:Y:S02]  /*0280*/  FSETP.NAN.AND P1, PT, R13, R13, PT ;  /* 0x0000000d0d00720b */ /* 0x000fe40003f28000 */
[----:B---3--:R-:W-:Y:S02]  /*0290*/  FSETP.NAN.AND P5, PT, R5, R5, PT ;  /* 0x000000050500720b */ /* 0x008fe40003fa8000 */
[----:B------:R-:W-:Y:S02]  /*02a0*/  FSETP.NAN.AND P3, PT, R14, R14, PT ;  /* 0x0000000e0e00720b */ /* 0x000fe40003f68000 */
[----:B------:R-:W-:Y:S02]  /*02b0*/  @!P0 SEL R15, R15, R11, P6 ;  /* 0x0000000b0f0f8207 */ /* 0x000fe40003000000 */
[----:B------:R-:W-:Y:S02]  /*02c0*/  FSETP.NAN.AND P6, PT, R6, R6, PT ;  /* 0x000000060600720b */ /* 0x000fe40003fc8000 */
[----:B------:R-:W-:-:S02]  /*02d0*/  @!P2 SEL R13, R13, R9, P1 ;  /* 0x000000090d0da207 */ /* 0x000fc40000800000 */
[----:B------:R-:W-:Y:S02]  /*02e0*/  FSETP.NAN.AND P1, PT, R7, R7, PT ;  /* 0x000000070700720b */ /* 0x000fe40003f28000 */
[----:B------:R-:W-:Y:S02]  /*02f0*/  @!P4 SEL R14, R14, R10, P3 ;  /* 0x0000000a0e0ec207 */ /* 0x000fe40001800000 */
[----:B------:R-:W-:Y:S02]  /*0300*/  SEL R9, RZ, 0x1, !P2 ;  /* 0x00000001ff097807 */ /* 0x000fe40005000000 */
[----:B------:R-:W-:Y:S02]  /*0310*/  FSETP.GEU.AND P2, PT, R13, R5, PT ;  /* 0x000000050d00720b */ /* 0x000fe40003f4e000 */
[----:B----4-:R-:W-:Y:S02]  /*0320*/  FSETP.NAN.AND P3, PT, R17, R17, PT ;  /* 0x000000111100720b */ /* 0x010fe40003f68000 */
[----:B------:R-:W-:-:S02]  /*0330*/  SEL R10, RZ, 0x1, !P4 ;  /* 0x00000001ff0a7807 */ /* 0x000fc40006000000 */
[----:B------:R-:W-:Y:S02]  /*0340*/  FSETP.GEU.AND P4, PT, R14, R6, PT ;  /* 0x000000060e00720b */ /* 0x000fe40003f8e000 */
[----:B------:R-:W-:Y:S02]  /*0350*/  @!P5 SEL R5, R5, R13, !P2 ;  /* 0x0000000d0505d207 */ /* 0x000fe40005000000 */
[----:B------:R-:W-:Y:S02]  /*0360*/  FSETP.GEU.AND P5, PT, R15, R7, PT ;  /* 0x000000070f00720b */ /* 0x000fe40003fae000 */
[----:B------:R-:W-:Y:S02]  /*0370*/  @!P6 SEL R6, R6, R14, !P4 ;  /* 0x0000000e0606e207 */ /* 0x000fe40006000000 */
[----:B------:R-:W-:Y:S02]  /*0380*/  FSETP.GT.AND P6, PT, R12, R8, PT ;  /* 0x000000080c00720b */ /* 0x000fe40003fc4000 */
[----:B------:R-:W-:-:S02]  /*0390*/  @!P1 SEL R7, R7, R15, !P5 ;  /* 0x0000000f07079207 */ /* 0x000fc40006800000 */
[----:B------:R-:W-:Y:S02]  /*03a0*/  FSETP.GEU.AND P1, PT, R5, R17, PT ;  /* 0x000000110500720b */ /* 0x000fe40003f2e000 */
[----:B------:R-:W-:Y:S02]  /*03b0*/  SEL R11, RZ, 0x1, !P0 ;  /* 0x00000001ff0b7807 */ /* 0x000fe40004000000 */
[----:B------:R-:W-:Y:S02]  /*03c0*/  @!P3 SEL R17, R17, R5, !P1 ;  /* 0x000000051111b207 */ /* 0x000fe40004800000 */
[----:B------:R-:W-:Y:S02]  /*03d0*/  FSETP.NAN.AND P3, PT, R4, R4, PT ;  /* 0x000000040400720b */ /* 0x000fe40003f68000 */
[----:B------:R-:W-:Y:S02]  /*03e0*/  FSETP.NAN.AND P0, PT, R12, R12, PT ;  /* 0x0000000c0c00720b */ /* 0x000fe40003f08000 */
[----:B------:R-:W-:-:S02]  /*03f0*/  SEL R9, R9, 0x2, P2 ;  /* 0x0000000209097807 */ /* 0x000fc40001000000 */
[----:B------:R-:W-:Y:S02]  /*0400*/  @!P6 SEL R12, R12, R8, P0 ;  /* 0x000000080c0ce207 */ /* 0x000fe40000000000 */
[----:B------:R-:W-:Y:S02]  /*0410*/  SEL R5, RZ, 0x1, !P6 ;  /* 0x00000001ff057807 */ /* 0x000fe40007000000 */
[----:B------:R-:W-:Y:S02]  /*0420*/  FSETP.GEU.AND P0, PT, R12, R4, PT ;  /* 0x000000040c00720b */ /* 0x000fe40003f0e000 */
[----:B------:R-:W-:Y:S02]  /*0430*/  SEL R10, R10, 0x2, P4 ;  /* 0x000000020a0a7807 */ /* 0x000fe40002000000 */
[----:B------:R-:W-:Y:S02]  /*0440*/  @!P3 SEL R4, R4, R12, !P0 ;  /* 0x0000000c0404b207 */ /* 0x000fe40004000000 */
[----:B------:R-:W-:-:S02]  /*0450*/  FSETP.NAN.AND P3, PT, R18, R18, PT ;  /* 0x000000121200720b */ /* 0x000fc40003f68000 */
[----:B------:R-:W-:Y:S02]  /*0460*/  FSETP.NAN.AND P2, PT, R19, R19, PT ;  /* 0x000000131300720b */ /* 0x000fe40003f48000 */
[-C--:B------:R-:W-:Y:S02]  /*0470*/  FSETP.NAN.AND P4, PT, R16, R16.reuse, PT ;  /* 0x000000101000720b */ /* 0x080fe40003f88000 */
[----:B------:R-:W-:Y:S02]  /*0480*/  SEL R9, R9, 0x3, P1 ;  /* 0x0000000309097807 */ /* 0x000fe40000800000 */
[----:B------:R-:W-:Y:S02]  /*0490*/  SEL R11, R11, 0x2, P5 ;  /* 0x000000020b0b7807 */ /* 0x000fe40002800000 */
[----:B------:R-:W-:Y:S02]  /*04a0*/  SEL R5, R5, 0x2, P0 ;  /* 0x0000000205057807 */ /* 0x000fe40000000000 */
[----:B------:R-:W-:-:S02]  /*04b0*/  FSETP.GEU.AND P1, PT, R4, R16, PT ;  /* 0x000000100400720b */ /* 0x000fc40003f2e000 */
[----:B------:R-:W-:Y:S02]  /*04c0*/  FSETP.GEU.AND P0, PT, R7, R19, PT ;  /* 0x000000130700720b */ /* 0x000fe40003f0e000 */
[----:B------:R-:W-:Y:S02]  /*04d0*/  FSETP.GEU.AND P5, PT, R6, R18, PT ;  /* 0x000000120600720b */ /* 0x000fe40003fae000 */
[----:B------:R-:W-:Y:S02]  /*04e0*/  SEL R8, R5, 0x3, P1 ;  /* 0x0000000305087807 */ /* 0x000fe40000800000 */
[----:B------:R-:W-:Y:S02]  /*04f0*/  SEL R11, R11, 0x3, P0 ;  /* 0x000000030b0b7807 */ /* 0x000fe40000000000 */
[----:B------:R-:W-:Y:S02]  /*0500*/  SEL R10, R10, 0x3, P5 ;  /* 0x000000030a0a7807 */ /* 0x000fe40002800000 */
[----:B------:R-:W-:-:S02]  /*0510*/  PRMT R5, R8, 0x3340, R9 ;  /* 0x0000334008057816 */ /* 0x000fc40000000009 */
[----:B------:R-:W-:Y:S02]  /*0520*/  PRMT R10, R10, 0x3340, R11 ;  /* 0x000033400a0a7816 */ /* 0x000fe4000000000b */
[----:B------:R-:W-:Y:S02]  /*0530*/  IADD3 R8, P6, R0, UR6, RZ ;  /* 0x0000000600087c10 */ /* 0x000fe4000ffde0ff */
[----:B------:R-:W-:Y:S02]  /*0540*/  @!P3 SEL R18, R18, R6, !P5 ;  /* 0x000000061212b207 */ /* 0x000fe40006800000 */
[----:B------:R-:W-:Y:S02]  /*0550*/  @!P2 SEL R19, R19, R7, !P0 ;  /* 0x000000071313a207 */ /* 0x000fe40004000000 */
[----:B------:R-:W-:Y:S02]  /*0560*/  @!P4 SEL R16, R16, R4, !P1 ;  /* 0x000000041010c207 */ /* 0x000fe40004800000 */
[----:B------:R-:W-:-:S02]  /*0570*/  LEA.HI.X.SX32 R9, R0, UR7, 0x1, P6 ;  /* 0x0000000700097c11 */ /* 0x000fc4000b0f0eff */
[----:B------:R-:W-:Y:S01]  /*0580*/  PRMT R5, R5, 0x5410, R10 ;  /* 0x0000541005057816 */ /* 0x000fe2000000000a */
[----:B------:R-:W-:Y:S04]  /*0590*/  STG.E.128 desc[UR4][R2.64], R16 ;  /* 0x0000001002007986 */ /* 0x000fe8000c101d04 */
[----:B------:R-:W-:Y:S01]  /*05a0*/  STG.E desc[UR4][R8.64], R5 ;  /* 0x0000000508007986 */ /* 0x000fe2000c101904 */
[----:B------:R-:W-:Y:S05]  /*05b0*/  EXIT ;  /* 0x000000000000794d */ /* 0x000fea0003800000 */
.L_x_0:
[----:B------:R-:W-:-:S00]  /*05c0*/  BRA `(.L_x_0) ;  /* 0xfffffffc00fc7947 */ /* 0x000fc0000383ffff */
[----:B------:R-:W-:-:S00]  /*05d0*/  NOP ;  /* 0x0000000000007918 */ /* 0x000fc00000000000 */
        /* <DEDUP_REMOVED lines=10> */
.L_x_1:


//--------------------- .nv.constant0.triton_poi_fused_max_pool2d_with_indices_12 --------------------------
	.section	.nv.constant0.triton_poi_fused_max_pool2d_with_indices_12,"a",@progbits
	.sectionflags	@""
	.align	4
.nv.constant0.triton_poi_fused_max_pool2d_with_indices_12:
	.zero		556
